//
// Generated by NVIDIA NVVM Compiler
//
// Compiler Build ID: CL-36424714
// Cuda compilation tools, release 13.0, V13.0.88
// Based on NVVM 20.0.0
//

.version 9.0
.target sm_100
.address_size 64

	// .globl	_Z23rnorm_all_in_one_kernelPfiff
.extern .func  (.param .b32 func_retval0) vprintf
(
	.param .b64 vprintf_param_0,
	.param .b64 vprintf_param_1
)
;
.global .align 4 .b8 precalc_xorwow_matrix[102400];
.global .align 4 .b8 precalc_xorwow_offset_matrix[102400];
.global .align 4 .b8 mrg32k3aM1[2304];
.global .align 4 .b8 mrg32k3aM2[2304];
.global .align 4 .b8 mrg32k3aM1SubSeq[2016];
.global .align 4 .b8 mrg32k3aM2SubSeq[2016];
.global .align 4 .b8 mrg32k3aM1Seq[2304];
.global .align 4 .b8 mrg32k3aM2Seq[2304];
.const .align 8 .b8 __cr_lgamma_table[72];
.global .align 1 .b8 $str[25] = {105, 100, 120, 61, 37, 100, 44, 32, 109, 117, 61, 37, 102, 44, 32, 115, 105, 103, 109, 97, 61, 37, 102, 10};

.visible .entry _Z23rnorm_all_in_one_kernelPfiff(
	.param .u64 .ptr .align 1 _Z23rnorm_all_in_one_kernelPfiff_param_0,
	.param .u32 _Z23rnorm_all_in_one_kernelPfiff_param_1,
	.param .f32 _Z23rnorm_all_in_one_kernelPfiff_param_2,
	.param .f32 _Z23rnorm_all_in_one_kernelPfiff_param_3
)
{
	.local .align 8 .b8 	__local_depot0[24];
	.reg .b64 	%SP;
	.reg .b64 	%SPL;
	.reg .pred 	%p<5>;
	.reg .b32 	%r<36>;
	.reg .b32 	%f<33>;
	.reg .b64 	%rd<9>;
	.reg .b64 	%fd<3>;

	mov.u64 	%SPL, __local_depot0;
	cvta.local.u64 	%SP, %SPL;
	ld.param.u64 	%rd1, [_Z23rnorm_all_in_one_kernelPfiff_param_0];
	ld.param.u32 	%r2, [_Z23rnorm_all_in_one_kernelPfiff_param_1];
	ld.param.f32 	%f1, [_Z23rnorm_all_in_one_kernelPfiff_param_2];
	ld.param.f32 	%f2, [_Z23rnorm_all_in_one_kernelPfiff_param_3];
	add.u64 	%rd2, %SP, 0;
	add.u64 	%rd3, %SPL, 0;
	mov.u32 	%r3, %ctaid.x;
	mov.u32 	%r4, %ntid.x;
	mov.u32 	%r5, %tid.x;
	mad.lo.s32 	%r1, %r3, %r4, %r5;
	cvt.f64.f32 	%fd1, %f1;
	cvt.f64.f32 	%fd2, %f2;
	st.local.u32 	[%rd3], %r1;
	st.local.f64 	[%rd3+8], %fd1;
	st.local.f64 	[%rd3+16], %fd2;
	mov.u64 	%rd4, $str;
	cvta.global.u64 	%rd5, %rd4;
	{ // callseq 0, 0
	.param .b64 param0;
	st.param.b64 	[param0], %rd5;
	.param .b64 param1;
	st.param.b64 	[param1], %rd2;
	.param .b32 retval0;
	call.uni (retval0), 
	vprintf, 
	(
	param0, 
	param1
	);
	ld.param.b32 	%r6, [retval0];
	} // callseq 0
	setp.ge.s32 	%p1, %r1, %r2;
	@%p1 bra 	$L__BB0_2;
	mad.lo.s32 	%r8, %r1, 17, 9131;
	xor.b32  	%r9, %r8, -1429050551;
	mul.lo.s32 	%r10, %r9, 1099087573;
	add.s32 	%r11, %r10, 5783321;
	xor.b32  	%r12, %r10, 362436069;
	add.s32 	%r13, %r10, 123456789;
	cvta.to.global.u64 	%rd6, %rd1;
	shr.u32 	%r14, %r13, 2;
	xor.b32  	%r15, %r14, %r13;
	shl.b32 	%r16, %r11, 4;
	shl.b32 	%r17, %r15, 1;
	xor.b32  	%r18, %r16, %r17;
	xor.b32  	%r19, %r18, %r11;
	xor.b32  	%r20, %r19, %r15;
	add.s32 	%r21, %r10, %r20;
	add.s32 	%r22, %r21, -637770787;
	shr.u32 	%r23, %r12, 2;
	xor.b32  	%r24, %r23, %r12;
	shl.b32 	%r25, %r20, 4;
	shl.b32 	%r26, %r24, 1;
	xor.b32  	%r27, %r26, %r25;
	xor.b32  	%r28, %r27, %r24;
	xor.b32  	%r29, %r28, %r20;
	add.s32 	%r30, %r10, %r29;
	add.s32 	%r31, %r30, -637408350;
	cvt.rn.f32.u32 	%f3, %r22;
	fma.rn.f32 	%f4, %f3, 0f2F800000, 0f2F000000;
	cvt.rn.f32.u32 	%f5, %r31;
	fma.rn.f32 	%f6, %f5, 0f30C90FDB, 0f30490FDB;
	setp.lt.f32 	%p2, %f4, 0f00800000;
	mul.f32 	%f7, %f4, 0f4B000000;
	selp.f32 	%f8, %f7, %f4, %p2;
	selp.f32 	%f9, 0fC1B80000, 0f00000000, %p2;
	mov.b32 	%r32, %f8;
	add.s32 	%r33, %r32, -1059760811;
	and.b32  	%r34, %r33, -8388608;
	sub.s32 	%r35, %r32, %r34;
	mov.b32 	%f10, %r35;
	cvt.rn.f32.s32 	%f11, %r34;
	fma.rn.f32 	%f12, %f11, 0f34000000, %f9;
	add.f32 	%f13, %f10, 0fBF800000;
	fma.rn.f32 	%f14, %f13, 0fBE055027, 0f3E1039F6;
	fma.rn.f32 	%f15, %f14, %f13, 0fBDF8CDCC;
	fma.rn.f32 	%f16, %f15, %f13, 0f3E0F2955;
	fma.rn.f32 	%f17, %f16, %f13, 0fBE2AD8B9;
	fma.rn.f32 	%f18, %f17, %f13, 0f3E4CED0B;
	fma.rn.f32 	%f19, %f18, %f13, 0fBE7FFF22;
	fma.rn.f32 	%f20, %f19, %f13, 0f3EAAAA78;
	fma.rn.f32 	%f21, %f20, %f13, 0fBF000000;
	mul.f32 	%f22, %f13, %f21;
	fma.rn.f32 	%f23, %f22, %f13, %f13;
	fma.rn.f32 	%f24, %f12, 0f3F317218, %f23;
	setp.gt.u32 	%p3, %r32, 2139095039;
	fma.rn.f32 	%f25, %f8, 0f7F800000, 0f7F800000;
	selp.f32 	%f26, %f25, %f24, %p3;
	setp.eq.f32 	%p4, %f8, 0f00000000;
	mul.f32 	%f27, %f26, 0fC0000000;
	selp.f32 	%f28, 0f7F800000, %f27, %p4;
	sqrt.rn.f32 	%f29, %f28;
	sin.approx.f32 	%f30, %f6;
	mul.f32 	%f31, %f29, %f30;
	fma.rn.f32 	%f32, %f2, %f31, %f1;
	mul.wide.u32 	%rd7, %r1, 4;
	add.s64 	%rd8, %rd6, %rd7;
	st.global.f32 	[%rd8], %f32;
$L__BB0_2:
	ret;

}


// ===== COMPILED SASS (sm_100) =====

	.target	sm_100

	.elftype	@"ET_EXEC"


//--------------------- .note.nv.tkinfo           --------------------------
	.section	.note.nv.tkinfo,"",@"SHT_NOTE"
	.sectionflags	@"SHF_NOTE_NV_TKINFO"
	.tkinfo
        /*0018*/ 	.word	0x00000002
        /*0030*/ 	.string	""
        /*0030*/ 	.string	"ptxas"
        /*0030*/ 	.string	"Cuda compilation tools, release 13.0, V13.0.88"
        /*0030*/ 	.string	"Build cuda_13.0.r13.0/compiler.36424714_0"
        /*0030*/ 	.string	"-arch sm_100 -m 64 "



//--------------------- .note.nv.cuinfo           --------------------------
	.section	.note.nv.cuinfo,"",@"SHT_NOTE"
	.sectionflags	@"SHF_NOTE_NV_CUINFO"
        /*0018*/ 	.short	0x0002
        /*001a*/ 	.short	0x0064
        /*001c*/ 	.short	0x0082
	.zero		2


//--------------------- .nv.info                  --------------------------
	.section	.nv.info,"",@"SHT_CUDA_INFO"
	.align	4


	//----- nvinfo : EIATTR_REGCOUNT
	.align		4
        /*0000*/ 	.byte	0x04, 0x2f
        /*0002*/ 	.short	(.L_11 - .L_10)
	.align		4
.L_10:
        /*0004*/ 	.word	index@(_Z23rnorm_all_in_one_kernelPfiff)
        /*0008*/ 	.word	0x00000018


	//----- nvinfo : EIATTR_FRAME_SIZE
	.align		4
.L_11:
        /*000c*/ 	.byte	0x04, 0x11
        /*000e*/ 	.short	(.L_13 - .L_12)
	.align		4
.L_12:
        /*0010*/ 	.word	index@($__internal_0_$__cuda_sm20_sqrt_rn_f32_slowpath)
        /*0014*/ 	.word	0x00000018


	//----- nvinfo : EIATTR_FRAME_SIZE
	.align		4
.L_13:
        /*0018*/ 	.byte	0x04, 0x11
        /*001a*/ 	.short	(.L_15 - .L_14)
	.align		4
.L_14:
        /*001c*/ 	.word	index@(_Z23rnorm_all_in_one_kernelPfiff)
        /*0020*/ 	.word	0x00000018


	//----- nvinfo : EIATTR_MIN_STACK_SIZE
	.align		4
.L_15:
        /*0024*/ 	.byte	0x04, 0x12
        /*0026*/ 	.short	(.L_17 - .L_16)
	.align		4
.L_16:
        /*0028*/ 	.word	index@(_Z23rnorm_all_in_one_kernelPfiff)
        /*002c*/ 	.word	0x00000018
.L_17:


//--------------------- .nv.compat                --------------------------
	.section	.nv.compat,"",@"SHT_CUDA_COMPAT_INFO"
	.align	4
        /*0000*/ 	.byte	0x02, 0x09, 0x00, 0x00, 0x02, 0x02, 0x01, 0x00, 0x02, 0x05, 0x05, 0x00, 0x03, 0x07, 0x01, 0x01
        /*0010*/ 	.byte	0x02, 0x03, 0x00, 0x00, 0x02, 0x06, 0x01, 0x00, 0x04, 0x0b, 0x08, 0x00, 0x01, 0x00, 0x00, 0x00
        /*0020*/ 	.byte	0x00, 0x00, 0x00, 0x00


//--------------------- .nv.info._Z23rnorm_all_in_one_kernelPfiff --------------------------
	.section	.nv.info._Z23rnorm_all_in_one_kernelPfiff,"",@"SHT_CUDA_INFO"
	.sectionflags	@""
	.align	4


	//----- nvinfo : EIATTR_CUDA_API_VERSION
	.align		4
        /*0000*/ 	.byte	0x04, 0x37
        /*0002*/ 	.short	(.L_19 - .L_18)
.L_18:
        /*0004*/ 	.word	0x00000082


	//----- nvinfo : EIATTR_KPARAM_INFO
	.align		4
.L_19:
        /*0008*/ 	.byte	0x04, 0x17
        /*000a*/ 	.short	(.L_21 - .L_20)
.L_20:
        /*000c*/ 	.word	0x00000000
        /*0010*/ 	.short	0x0003
        /*0012*/ 	.short	0x0010
        /*0014*/ 	.byte	0x00, 0xf0, 0x11, 0x00


	//----- nvinfo : EIATTR_KPARAM_INFO
	.align		4
.L_21:
        /*0018*/ 	.byte	0x04, 0x17
        /*001a*/ 	.short	(.L_23 - .L_22)
.L_22:
        /*001c*/ 	.word	0x00000000
        /*0020*/ 	.short	0x0002
        /*0022*/ 	.short	0x000c
        /*0024*/ 	.byte	0x00, 0xf0, 0x11, 0x00


	//----- nvinfo : EIATTR_KPARAM_INFO
	.align		4
.L_23:
        /*0028*/ 	.byte	0x04, 0x17
        /*002a*/ 	.short	(.L_25 - .L_24)
.L_24:
        /*002c*/ 	.word	0x00000000
        /*0030*/ 	.short	0x0001
        /*0032*/ 	.short	0x0008
        /*0034*/ 	.byte	0x00, 0xf0, 0x11, 0x00


	//----- nvinfo : EIATTR_KPARAM_INFO
	.align		4
.L_25:
        /*0038*/ 	.byte	0x04, 0x17
        /*003a*/ 	.short	(.L_27 - .L_26)
.L_26:
        /*003c*/ 	.word	0x00000000
        /*0040*/ 	.short	0x0000
        /*0042*/ 	.short	0x0000
        /*0044*/ 	.byte	0x00, 0xf5, 0x21, 0x00


	//----- nvinfo : EIATTR_SPARSE_MMA_MASK
	.align		4
.L_27:
        /*0048*/ 	.byte	0x03, 0x50
        /*004a*/ 	.short	0x0000


	//----- nvinfo : EIATTR_MAXREG_COUNT
	.align		4
        /*004c*/ 	.byte	0x03, 0x1b
        /*004e*/ 	.short	0x00ff


	//----- nvinfo : EIATTR_EXTERNS
	.align		4
        /*0050*/ 	.byte	0x04, 0x0f
        /*0052*/ 	.short	(.L_29 - .L_28)


	//   ....[0]....
	.align		4
.L_28:
        /*0054*/ 	.word	index@(vprintf)


	//----- nvinfo : EIATTR_MERCURY_ISA_VERSION
	.align		4
.L_29:
        /*0058*/ 	.byte	0x03, 0x5f
        /*005a*/ 	.short	0x0101


	//----- nvinfo : EIATTR_VRC_CTA_INIT_COUNT
	.align		4
        /*005c*/ 	.byte	0x02, 0x4a
	.zero		1
	.zero		1


	//----- nvinfo : EIATTR_SYSCALL_OFFSETS
	.align		4
        /*0060*/ 	.byte	0x04, 0x46
        /*0062*/ 	.short	(.L_31 - .L_30)


	//   ....[0]....
.L_30:
        /*0064*/ 	.word	0x00000170


	//----- nvinfo : EIATTR_EXIT_INSTR_OFFSETS
	.align		4
.L_31:
        /*0068*/ 	.byte	0x04, 0x1c
        /*006a*/ 	.short	(.L_33 - .L_32)


	//   ....[0]....
.L_32:
        /*006c*/ 	.word	0x000001a0


	//   ....[1]....
        /*0070*/ 	.word	0x000006b0


	//----- nvinfo : EIATTR_CRS_STACK_SIZE
	.align		4
.L_33:
        /*0074*/ 	.byte	0x04, 0x1e
        /*0076*/ 	.short	(.L_35 - .L_34)
.L_34:
        /*0078*/ 	.word	0x00000000


	//----- nvinfo : EIATTR_CBANK_PARAM_SIZE
	.align		4
.L_35:
        /*007c*/ 	.byte	0x03, 0x19
        /*007e*/ 	.short	0x0014


	//----- nvinfo : EIATTR_PARAM_CBANK
	.align		4
        /*0080*/ 	.byte	0x04, 0x0a
        /*0082*/ 	.short	(.L_37 - .L_36)
	.align		4
.L_36:
        /*0084*/ 	.word	index@(.nv.constant0._Z23rnorm_all_in_one_kernelPfiff)
        /*0088*/ 	.short	0x0380
        /*008a*/ 	.short	0x0014


	//----- nvinfo : EIATTR_SW_WAR
	.align		4
.L_37:
        /*008c*/ 	.byte	0x04, 0x36
        /*008e*/ 	.short	(.L_39 - .L_38)
.L_38:
        /*0090*/ 	.word	0x00000008
.L_39:


//--------------------- .nv.callgraph             --------------------------
	.section	.nv.callgraph,"",@"SHT_CUDA_CALLGRAPH"
	.align	4
	.sectionentsize	8
	.align		4
        /*0000*/ 	.word	0x00000000
	.align		4
        /*0004*/ 	.word	0xffffffff
	.align		4
        /*0008*/ 	.word	index@(_Z23rnorm_all_in_one_kernelPfiff)
	.align		4
        /*000c*/ 	.word	index@(vprintf)
	.align		4
        /*0010*/ 	.word	0x00000000
	.align		4
        /*0014*/ 	.word	0xfffffffe
	.align		4
        /*0018*/ 	.word	0x00000000
	.align		4
        /*001c*/ 	.word	0xfffffffd
	.align		4
        /*0020*/ 	.word	0x00000000
	.align		4
        /*0024*/ 	.word	0xfffffffc


//--------------------- .nv.constant4             --------------------------
	.section	.nv.constant4,"a",@progbits
	.align	8
	.align		8
.nv.constant4:
        /*0000*/ 	.dword	vprintf
	.align		8
        /*0008*/ 	.dword	precalc_xorwow_matrix
	.align		8
        /*0010*/ 	.dword	precalc_xorwow_offset_matrix
	.align		8
        /*0018*/ 	.dword	mrg32k3aM1
	.align		8
        /*0020*/ 	.dword	mrg32k3aM2
	.align		8
        /*0028*/ 	.dword	mrg32k3aM1SubSeq
	.align		8
        /*0030*/ 	.dword	mrg32k3aM2SubSeq
	.align		8
        /*0038*/ 	.dword	mrg32k3aM1Seq
	.align		8
        /*0040*/ 	.dword	mrg32k3aM2Seq
	.align		8
        /*0048*/ 	.dword	$str


//--------------------- .nv.constant3             --------------------------
	.section	.nv.constant3,"a",@progbits
	.align	8
.nv.constant3:
	.type		__cr_lgamma_table,@object
	.size		__cr_lgamma_table,(.L_8 - __cr_lgamma_table)
__cr_lgamma_table:
        /*0000*/ 	.byte	0x00, 0x00, 0x00, 0x00, 0x00, 0x00, 0x00, 0x00, 0x00, 0x00, 0x00, 0x00, 0x00, 0x00, 0x00, 0x00
        /*0010*/ 	.byte	0xef, 0x39, 0xfa, 0xfe, 0x42, 0x2e, 0xe6, 0x3f, 0x02, 0x20, 0x2a, 0xfa, 0x0b, 0xab, 0xfc, 0x3f
        /*0020*/ 	.byte	0xf9, 0x2c, 0x92, 0x7c, 0xa7, 0x6c, 0x09, 0x40, 0xc9, 0x79, 0x44, 0x3c, 0x64, 0x26, 0x13, 0x40
        /*0030*/ 	.byte	0xca, 0x01, 0xcf, 0x3a, 0x27, 0x51, 0x1a, 0x40, 0x30, 0xcc, 0x2d, 0xf3, 0xe1, 0x0c, 0x21, 0x40
        /*0040*/ 	.byte	0x0d, 0xb7, 0xfc, 0x82, 0x8e, 0x35, 0x25, 0x40
.L_8:


//--------------------- .text._Z23rnorm_all_in_one_kernelPfiff --------------------------
	.section	.text._Z23rnorm_all_in_one_kernelPfiff,"ax",@progbits
	.align	128
        .global         _Z23rnorm_all_in_one_kernelPfiff
        .type           _Z23rnorm_all_in_one_kernelPfiff,@function
        .size           _Z23rnorm_all_in_one_kernelPfiff,(.L_x_6 - _Z23rnorm_all_in_one_kernelPfiff)
        .other          _Z23rnorm_all_in_one_kernelPfiff,@"STO_CUDA_ENTRY STV_DEFAULT"
_Z23rnorm_all_in_one_kernelPfiff:
.text._Z23rnorm_all_in_one_kernelPfiff:
[----:B------:R-:W0:Y:S01]  /*0000*/  LDC R1, c[0x0][0x37c] ;  /* 0x0000df00ff017b82 */ /* 0x000e220000000800 */
[----:B------:R-:W1:Y:S01]  /*0010*/  S2R R3, SR_TID.X ;  /* 0x0000000000037919 */ /* 0x000e620000002100 */
[----:B------:R-:W2:Y:S06]  /*0020*/  LDCU UR4, c[0x0][0x38c] ;  /* 0x00007180ff0477ac */ /* 0x000eac0008000800 */
[----:B------:R-:W1:Y:S01]  /*0030*/  S2UR UR6, SR_CTAID.X ;  /* 0x00000000000679c3 */ /* 0x000e620000002500 */
[----:B0-----:R-:W-:Y:S01]  /*0040*/  IADD3 R1, PT, PT, R1, -0x18, RZ ;  /* 0xffffffe801017810 */ /* 0x001fe20007ffe0ff */
[----:B------:R-:W0:Y:S01]  /*0050*/  LDCU UR7, c[0x0][0x390] ;  /* 0x00007200ff0777ac */ /* 0x000e220008000800 */
[----:B------:R-:W-:Y:S01]  /*0060*/  MOV R0, 0x0 ;  /* 0x0000000000007802 */ /* 0x000fe20000000f00 */
[----:B------:R-:W3:Y:S04]  /*0070*/  LDCU UR5, c[0x0][0x2fc] ;  /* 0x00005f80ff0577ac */ /* 0x000ee80008000800 */
[----:B------:R-:W1:Y:S08]  /*0080*/  LDC R2, c[0x0][0x360] ;  /* 0x0000d800ff027b82 */ /* 0x000e700000000800 */
[----:B------:R4:W5:Y:S01]  /*0090*/  LDC.64 R12, c[0x4][R0] ;  /* 0x01000000000c7b82 */ /* 0x0009620000000a00 */
[----:B--2---:R-:W2:Y:S01]  /*00a0*/  F2F.F64.F32 R8, UR4 ;  /* 0x0000000400087d10 */ /* 0x004ea20008201800 */
[----:B------:R-:W3:Y:S07]  /*00b0*/  LDCU UR4, c[0x0][0x2f8] ;  /* 0x00005f00ff0477ac */ /* 0x000eee0008000800 */
[----:B0-----:R-:W0:Y:S01]  /*00c0*/  F2F.F64.F32 R10, UR7 ;  /* 0x00000007000a7d10 */ /* 0x001e220008201800 */
[----:B-1----:R-:W-:Y:S01]  /*00d0*/  IMAD R2, R2, UR6, R3 ;  /* 0x0000000602027c24 */ /* 0x002fe2000f8e0203 */
[----:B--2---:R4:W-:Y:S01]  /*00e0*/  STL.64 [R1+0x8], R8 ;  /* 0x0000080801007387 */ /* 0x0049e20000100a00 */
[----:B------:R-:W1:Y:S01]  /*00f0*/  LDCU.64 UR6, c[0x4][0x48] ;  /* 0x01000900ff0677ac */ /* 0x000e620008000a00 */
[----:B---3--:R-:W-:-:S02]  /*0100*/  IADD3 R6, P0, PT, R1, UR4, RZ ;  /* 0x0000000401067c10 */ /* 0x008fc4000ff1e0ff */
[----:B------:R4:W-:Y:S04]  /*0110*/  STL [R1], R2 ;  /* 0x0000000201007387 */ /* 0x0009e80000100800 */
[----:B0-----:R4:W-:Y:S01]  /*0120*/  STL.64 [R1+0x10], R10 ;  /* 0x0000100a01007387 */ /* 0x0019e20000100a00 */
[----:B------:R-:W-:Y:S02]  /*0130*/  IMAD.X R7, RZ, RZ, UR5, P0 ;  /* 0x00000005ff077e24 */ /* 0x000fe400080e06ff */
[----:B-1----:R-:W-:Y:S01]  /*0140*/  IMAD.U32 R4, RZ, RZ, UR6 ;  /* 0x00000006ff047e24 */ /* 0x002fe2000f8e00ff */
[----:B----45:R-:W-:-:S07]  /*0150*/  MOV R5, UR7 ;  /* 0x0000000700057c02 */ /* 0x030fce0008000f00 */
[----:B------:R-:W-:-:S07]  /*0160*/  LEPC R20, `(.L_x_0) ;  /* 0x000000001014794e */ /* 0x000fce0000000000 */
[----:B------:R-:W-:Y:S05]  /*0170*/  CALL.ABS.NOINC R12 ;  /* 0x000000000c007343 */ /* 0x000fea0003c00000 */
.L_x_0:
[----:B------:R-:W0:Y:S02]  /*0180*/  LDCU UR4, c[0x0][0x388] ;  /* 0x00007100ff0477ac */ /* 0x000e240008000800 */
[----:B0-----:R-:W-:-:S13]  /*0190*/  ISETP.GE.AND P0, PT, R2, UR4, PT ;  /* 0x0000000402007c0c */ /* 0x001fda000bf06270 */
[----:B------:R-:W-:Y:S05]  /*01a0*/  @P0 EXIT ;  /* 0x000000000000094d */ /* 0x000fea0003800000 */
[----:B------:R-:W-:Y:S01]  /*01b0*/  HFMA2 R3, -RZ, RZ, 0, 1.013278961181640625e-06 ;  /* 0x00000011ff037431 */ /* 0x000fe200000001ff */
[----:B------:R-:W-:Y:S01]  /*01c0*/  MOV R7, 0x3e055027 ;  /* 0x3e05502700077802 */ /* 0x000fe20000000f00 */
[----:B------:R-:W0:Y:S01]  /*01d0*/  LDC.64 R10, c[0x0][0x358] ;  /* 0x0000d600ff0a7b82 */ /* 0x000e220000000a00 */
[----:B------:R-:W-:Y:S02]  /*01e0*/  BSSY.RECONVERGENT B0, `(.L_x_1) ;  /* 0x0000041000007945 */ /* 0x000fe40003800200 */
[----:B------:R-:W-:-:S05]  /*01f0*/  IMAD R0, R2, R3, 0x23ab ;  /* 0x000023ab02007424 */ /* 0x000fca00078e0203 */
[----:B------:R-:W-:-:S05]  /*0200*/  LOP3.LUT R0, R0, 0xaad26b49, RZ, 0x3c, !PT ;  /* 0xaad26b4900007812 */ /* 0x000fca00078e3cff */
[----:B------:R-:W-:-:S04]  /*0210*/  IMAD R0, R0, 0x4182bed5, RZ ;  /* 0x4182bed500007824 */ /* 0x000fc800078e02ff */
[C---:B------:R-:W-:Y:S01]  /*0220*/  VIADD R4, R0.reuse, 0x75bcd15 ;  /* 0x075bcd1500047836 */ /* 0x040fe20000000000 */
[----:B------:R-:W-:-:S04]  /*0230*/  IADD3 R3, PT, PT, R0, 0x583f19, RZ ;  /* 0x00583f1900037810 */ /* 0x000fc80007ffe0ff */
[----:B------:R-:W-:-:S04]  /*0240*/  SHF.R.U32.HI R5, RZ, 0x2, R4 ;  /* 0x00000002ff057819 */ /* 0x000fc80000011604 */
[----:B------:R-:W-:Y:S01]  /*0250*/  LOP3.LUT R5, R5, R4, RZ, 0x3c, !PT ;  /* 0x0000000405057212 */ /* 0x000fe200078e3cff */
[----:B------:R-:W-:-:S03]  /*0260*/  IMAD.SHL.U32 R4, R3, 0x10, RZ ;  /* 0x0000001003047824 */ /* 0x000fc600078e00ff */
[----:B------:R-:W-:-:S04]  /*0270*/  SHF.L.U32 R6, R5, 0x1, RZ ;  /* 0x0000000105067819 */ /* 0x000fc800000006ff */
[----:B------:R-:W-:-:S04]  /*0280*/  LOP3.LUT R4, R3, R4, R6, 0x96, !PT ;  /* 0x0000000403047212 */ /* 0x000fc800078e9606 */
[----:B------:R-:W-:Y:S01]  /*0290*/  LOP3.LUT R3, R4, R5, RZ, 0x3c, !PT ;  /* 0x0000000504037212 */ /* 0x000fe200078e3cff */
[----:B------:R-:W-:-:S03]  /*02a0*/  IMAD.MOV.U32 R5, RZ, RZ, 0x2f800000 ;  /* 0x2f800000ff057424 */ /* 0x000fc600078e00ff */
[----:B------:R-:W-:-:S04]  /*02b0*/  IADD3 R4, PT, PT, R0, -0x26039c23, R3 ;  /* 0xd9fc63dd00047810 */ /* 0x000fc80007ffe003 */
[----:B------:R-:W-:-:S05]  /*02c0*/  I2FP.F32.U32 R4, R4 ;  /* 0x0000000400047245 */ /* 0x000fca0000201000 */
[----:B------:R-:W-:-:S05]  /*02d0*/  FFMA R4, R4, R5, 1.1641532182693481445e-10 ;  /* 0x2f00000004047423 */ /* 0x000fca0000000005 */
[----:B------:R-:W-:-:S13]  /*02e0*/  FSETP.GEU.AND P0, PT, R4, 1.175494350822287508e-38, PT ;  /* 0x008000000400780b */ /* 0x000fda0003f0e000 */
[----:B------:R-:W-:-:S05]  /*02f0*/  @!P0 FMUL R4, R4, 8388608 ;  /* 0x4b00000004048820 */ /* 0x000fca0000400000 */
[----:B------:R-:W-:-:S04]  /*0300*/  IADD3 R5, PT, PT, R4, -0x3f2aaaab, RZ ;  /* 0xc0d5555504057810 */ /* 0x000fc80007ffe0ff */
[----:B------:R-:W-:-:S05]  /*0310*/  LOP3.LUT R5, R5, 0xff800000, RZ, 0xc0, !PT ;  /* 0xff80000005057812 */ /* 0x000fca00078ec0ff */
[----:B------:R-:W-:-:S04]  /*0320*/  IMAD.IADD R6, R4, 0x1, -R5 ;  /* 0x0000000104067824 */ /* 0x000fc800078e0a05 */
[----:B------:R-:W-:Y:S01]  /*0330*/  FADD R8, R6, -1 ;  /* 0xbf80000006087421 */ /* 0x000fe20000000000 */
[----:B------:R-:W-:Y:S02]  /*0340*/  FSEL R6, RZ, -23, P0 ;  /* 0xc1b80000ff067808 */ /* 0x000fe40000000000 */
[----:B------:R-:W-:Y:S01]  /*0350*/  ISETP.GT.U32.AND P0, PT, R4, 0x7f7fffff, PT ;  /* 0x7f7fffff0400780c */ /* 0x000fe20003f04070 */
[----:B------:R-:W-:-:S04]  /*0360*/  FFMA R7, R8, -R7, 0.14084610342979431152 ;  /* 0x3e1039f608077423 */ /* 0x000fc80000000807 */
[----:B------:R-:W-:-:S04]  /*0370*/  FFMA R7, R8, R7, -0.12148627638816833496 ;  /* 0xbdf8cdcc08077423 */ /* 0x000fc80000000007 */
[----:B------:R-:W-:-:S04]  /*0380*/  FFMA R7, R8, R7, 0.13980610668659210205 ;  /* 0x3e0f295508077423 */ /* 0x000fc80000000007 */
[----:B------:R-:W-:-:S04]  /*0390*/  FFMA R7, R8, R7, -0.16684235632419586182 ;  /* 0xbe2ad8b908077423 */ /* 0x000fc80000000007 */
[----:B------:R-:W-:-:S04]  /*03a0*/  FFMA R7, R8, R7, 0.20012299716472625732 ;  /* 0x3e4ced0b08077423 */ /* 0x000fc80000000007 */
[----:B------:R-:W-:-:S04]  /*03b0*/  FFMA R7, R8, R7, -0.24999669194221496582 ;  /* 0xbe7fff2208077423 */ /* 0x000fc80000000007 */
[----:B------:R-:W-:-:S04]  /*03c0*/  FFMA R7, R8, R7, 0.33333182334899902344 ;  /* 0x3eaaaa7808077423 */ /* 0x000fc80000000007 */
[----:B------:R-:W-:Y:S01]  /*03d0*/  FFMA R9, R8, R7, -0.5 ;  /* 0xbf00000008097423 */ /* 0x000fe20000000007 */
[----:B------:R-:W-:Y:S02]  /*03e0*/  I2FP.F32.S32 R7, R5 ;  /* 0x0000000500077245 */ /* 0x000fe40000201400 */
[----:B------:R-:W-:Y:S01]  /*03f0*/  LOP3.LUT R5, R0, 0x159a55e5, RZ, 0x3c, !PT ;  /* 0x159a55e500057812 */ /* 0x000fe200078e3cff */
[C---:B------:R-:W-:Y:S02]  /*0400*/  FMUL R9, R8.reuse, R9 ;  /* 0x0000000908097220 */ /* 0x040fe40000400000 */
[----:B------:R-:W-:Y:S01]  /*0410*/  FFMA R6, R7, 1.1920928955078125e-07, R6 ;  /* 0x3400000007067823 */ /* 0x000fe20000000006 */
[----:B------:R-:W-:Y:S02]  /*0420*/  IMAD.MOV.U32 R7, RZ, RZ, 0x7f800000 ;  /* 0x7f800000ff077424 */ /* 0x000fe400078e00ff */
[----:B------:R-:W-:Y:S01]  /*0430*/  FFMA R9, R8, R9, R8 ;  /* 0x0000000908097223 */ /* 0x000fe20000000008 */
[----:B------:R-:W-:-:S03]  /*0440*/  SHF.R.U32.HI R5, RZ, 0x2, R5 ;  /* 0x00000002ff057819 */ /* 0x000fc60000011605 */
[----:B------:R-:W-:Y:S01]  /*0450*/  FFMA R9, R6, 0.69314718246459960938, R9 ;  /* 0x3f31721806097823 */ /* 0x000fe20000000009 */
[C---:B------:R-:W-:Y:S01]  /*0460*/  @P0 FFMA R9, R4.reuse, R7, +INF ;  /* 0x7f80000004090423 */ /* 0x040fe20000000007 */
[----:B------:R-:W-:Y:S01]  /*0470*/  LOP3.LUT R5, R5, 0x159a55e5, R0, 0x96, !PT ;  /* 0x159a55e505057812 */ /* 0x000fe200078e9600 */
[----:B------:R-:W-:Y:S01]  /*0480*/  IMAD.SHL.U32 R6, R3, 0x10, RZ ;  /* 0x0000001003067824 */ /* 0x000fe200078e00ff */
[----:B------:R-:W-:Y:S01]  /*0490*/  FSETP.NEU.AND P0, PT, R4, RZ, PT ;  /* 0x000000ff0400720b */ /* 0x000fe20003f0d000 */
[----:B------:R-:W-:Y:S01]  /*04a0*/  FMUL R9, R9, -2 ;  /* 0xc000000009097820 */ /* 0x000fe20000400000 */
[----:B------:R-:W-:-:S04]  /*04b0*/  SHF.L.U32 R7, R5, 0x1, RZ ;  /* 0x0000000105077819 */ /* 0x000fc800000006ff */
[----:B------:R-:W-:Y:S02]  /*04c0*/  FSEL R9, R9, +INF , P0 ;  /* 0x7f80000009097808 */ /* 0x000fe40000000000 */
[----:B------:R-:W-:Y:S02]  /*04d0*/  LOP3.LUT R6, R5, R7, R6, 0x96, !PT ;  /* 0x0000000705067212 */ /* 0x000fe400078e9606 */
[----:B------:R-:W-:Y:S01]  /*04e0*/  IADD3 R5, PT, PT, R9, -0xd000000, RZ ;  /* 0xf300000009057810 */ /* 0x000fe20007ffe0ff */
[----:B------:R1:W2:Y:S01]  /*04f0*/  MUFU.RSQ R4, R9 ;  /* 0x0000000900047308 */ /* 0x0002a20000001400 */
[----:B------:R-:W-:Y:S02]  /*0500*/  LOP3.LUT R3, R6, R3, RZ, 0x3c, !PT ;  /* 0x0000000306037212 */ /* 0x000fe400078e3cff */
[----:B------:R-:W-:Y:S02]  /*0510*/  ISETP.GT.U32.AND P0, PT, R5, 0x727fffff, PT ;  /* 0x727fffff0500780c */ /* 0x000fe40003f04070 */
[----:B------:R-:W-:Y:S01]  /*0520*/  IADD3 R3, PT, PT, R0, -0x25fe145e, R3 ;  /* 0xda01eba200037810 */ /* 0x000fe20007ffe003 */
[----:B------:R-:W-:-:S03]  /*0530*/  HFMA2 R0, -RZ, RZ, 0.1495361328125, 0.0004794597625732421875 ;  /* 0x30c90fdbff007431 */ /* 0x000fc600000001ff */
[----:B------:R-:W-:-:S05]  /*0540*/  I2FP.F32.U32 R3, R3 ;  /* 0x0000000300037245 */ /* 0x000fca0000201000 */
[----:B------:R-:W-:Y:S02]  /*0550*/  FFMA R3, R3, R0, 7.314590599882819788e-10 ;  /* 0x30490fdb03037423 */ /* 0x000fe40000000000 */
[----:B01----:R-:W-:Y:S05]  /*0560*/  @!P0 BRA `(.L_x_2) ;  /* 0x0000000000108947 */ /* 0x003fea0003800000 */
[----:B------:R-:W-:-:S07]  /*0570*/  MOV R8, 0x590 ;  /* 0x0000059000087802 */ /* 0x000fce0000000f00 */
[----:B--2---:R-:W-:Y:S05]  /*0580*/  CALL.REL.NOINC `($__internal_0_$__cuda_sm20_sqrt_rn_f32_slowpath) ;  /* 0x00000000004c7944 */ /* 0x004fea0003c00000 */
[----:B------:R-:W-:Y:S01]  /*0590*/  IMAD.MOV.U32 R0, RZ, RZ, R9 ;  /* 0x000000ffff007224 */ /* 0x000fe200078e0009 */
[----:B------:R-:W-:Y:S06]  /*05a0*/  BRA `(.L_x_3) ;  /* 0x0000000000107947 */ /* 0x000fec0003800000 */
.L_x_2:
[----:B--2---:R-:W-:Y:S01]  /*05b0*/  FMUL.FTZ R0, R9, R4 ;  /* 0x0000000409007220 */ /* 0x004fe20000410000 */
[----:B------:R-:W-:-:S03]  /*05c0*/  FMUL.FTZ R4, R4, 0.5 ;  /* 0x3f00000004047820 */ /* 0x000fc60000410000 */
[----:B------:R-:W-:-:S04]  /*05d0*/  FFMA R9, -R0, R0, R9 ;  /* 0x0000000000097223 */ /* 0x000fc80000000109 */
[----:B------:R-:W-:-:S07]  /*05e0*/  FFMA R0, R9, R4, R0 ;  /* 0x0000000409007223 */ /* 0x000fce0000000000 */
.L_x_3:
[----:B------:R-:W-:Y:S05]  /*05f0*/  BSYNC.RECONVERGENT B0 ;  /* 0x0000000000007941 */ /* 0x000fea0003800200 */
.L_x_1:
[----:B------:R-:W-:Y:S01]  /*0600*/  FMUL.RZ R6, R3, 0.15915493667125701904 ;  /* 0x3e22f98303067820 */ /* 0x000fe2000040c000 */
[----:B------:R-:W0:Y:S01]  /*0610*/  LDC.64 R4, c[0x0][0x380] ;  /* 0x0000e000ff047b82 */ /* 0x000e220000000a00 */
[----:B------:R-:W1:Y:S01]  /*0620*/  LDCU UR4, c[0x0][0x390] ;  /* 0x00007200ff0477ac */ /* 0x000e620008000800 */
[----:B------:R-:W-:Y:S01]  /*0630*/  R2UR UR6, R10 ;  /* 0x000000000a0672ca */ /* 0x000fe200000e0000 */
[----:B------:R-:W2:Y:S01]  /*0640*/  MUFU.SIN R3, R6 ;  /* 0x0000000600037308 */ /* 0x000ea20000000400 */
[----:B------:R-:W-:-:S04]  /*0650*/  R2UR UR7, R11 ;  /* 0x000000000b0772ca */ /* 0x000fc800000e0000 */
[----:B------:R-:W1:Y:S01]  /*0660*/  LDC R7, c[0x0][0x38c] ;  /* 0x0000e300ff077b82 */ /* 0x000e620000000800 */
[----:B--2---:R-:W-:Y:S01]  /*0670*/  FMUL R0, R3, R0 ;  /* 0x0000000003007220 */ /* 0x004fe20000400000 */
[----:B0-----:R-:W-:-:S04]  /*0680*/  IMAD.WIDE.U32 R2, R2, 0x4, R4 ;  /* 0x0000000402027825 */ /* 0x001fc800078e0004 */
[----:B-1----:R-:W-:-:S05]  /*0690*/  FFMA R5, R0, UR4, R7 ;  /* 0x0000000400057c23 */ /* 0x002fca0008000007 */
[----:B------:R-:W-:Y:S01]  /*06a0*/  STG.E desc[UR6][R2.64], R5 ;  /* 0x0000000502007986 */ /* 0x000fe2000c101906 */
[----:B------:R-:W-:Y:S05]  /*06b0*/  EXIT ;  /* 0x000000000000794d */ /* 0x000fea0003800000 */
        .weak           $__internal_0_$__cuda_sm20_sqrt_rn_f32_slowpath
        .type           $__internal_0_$__cuda_sm20_sqrt_rn_f32_slowpath,@function
        .size           $__internal_0_$__cuda_sm20_sqrt_rn_f32_slowpath,(.L_x_6 - $__internal_0_$__cuda_sm20_sqrt_rn_f32_slowpath)
$__internal_0_$__cuda_sm20_sqrt_rn_f32_slowpath:
[----:B------:R-:W-:-:S13]  /*06c0*/  LOP3.LUT P0, RZ, R9, 0x7fffffff, RZ, 0xc0, !PT ;  /* 0x7fffffff09ff7812 */ /* 0x000fda000780c0ff */
[----:B------:R-:W-:Y:S05]  /*06d0*/  @!P0 BRA `(.L_x_4) ;  /* 0x0000000000448947 */ /* 0x000fea0003800000 */
[----:B------:R-:W-:Y:S02]  /*06e0*/  FSETP.GEU.FTZ.AND P0, PT, R9, RZ, PT ;  /* 0x000000ff0900720b */ /* 0x000fe40003f1e000 */
[----:B------:R-:W-:-:S11]  /*06f0*/  MOV R0, R9 ;  /* 0x0000000900007202 */ /* 0x000fd60000000f00 */
[----:B------:R-:W-:Y:S01]  /*0700*/  @!P0 MOV R9, 0x7fffffff ;  /* 0x7fffffff00098802 */ /* 0x000fe20000000f00 */
[----:B------:R-:W-:Y:S06]  /*0710*/  @!P0 BRA `(.L_x_4) ;  /* 0x0000000000348947 */ /* 0x000fec0003800000 */
[----:B------:R-:W-:-:S13]  /*0720*/  FSETP.GTU.FTZ.AND P0, PT, |R0|, +INF , PT ;  /* 0x7f8000000000780b */ /* 0x000fda0003f1c200 */
[----:B------:R-:W-:Y:S01]  /*0730*/  @P0 FADD.FTZ R9, R0, 1 ;  /* 0x3f80000000090421 */ /* 0x000fe20000010000 */
[----:B------:R-:W-:Y:S06]  /*0740*/  @P0 BRA `(.L_x_4) ;  /* 0x0000000000280947 */ /* 0x000fec0003800000 */
[----:B------:R-:W-:-:S13]  /*0750*/  FSETP.NEU.FTZ.AND P0, PT, |R0|, +INF , PT ;  /* 0x7f8000000000780b */ /* 0x000fda0003f1d200 */
[----:B------:R-:W-:Y:S01]  /*0760*/  @P0 FFMA R4, R0, 1.84467440737095516160e+19, RZ ;  /* 0x5f80000000040823 */ /* 0x000fe200000000ff */
[----:B------:R-:W-:-:S03]  /*0770*/  @!P0 IMAD.MOV.U32 R9, RZ, RZ, R0 ;  /* 0x000000ffff098224 */ /* 0x000fc600078e0000 */
[----:B------:R-:W0:Y:S02]  /*0780*/  @P0 MUFU.RSQ R5, R4 ;  /* 0x0000000400050308 */ /* 0x000e240000001400 */
[----:B0-----:R-:W-:Y:S01]  /*0790*/  @P0 FMUL.FTZ R7, R4, R5 ;  /* 0x0000000504070220 */ /* 0x001fe20000410000 */
[----:B------:R-:W-:-:S03]  /*07a0*/  @P0 FMUL.FTZ R5, R5, 0.5 ;  /* 0x3f00000005050820 */ /* 0x000fc60000410000 */
[----:B------:R-:W-:-:S04]  /*07b0*/  @P0 FADD.FTZ R6, -R7, -RZ ;  /* 0x800000ff07060221 */ /* 0x000fc80000010100 */
[----:B------:R-:W-:-:S04]  /*07c0*/  @P0 FFMA R6, R7, R6, R4 ;  /* 0x0000000607060223 */ /* 0x000fc80000000004 */
[----:B------:R-:W-:-:S04]  /*07d0*/  @P0 FFMA R5, R6, R5, R7 ;  /* 0x0000000506050223 */ /* 0x000fc80000000007 */
[----:B------:R-:W-:-:S07]  /*07e0*/  @P0 FMUL.FTZ R9, R5, 2.3283064365386962891e-10 ;  /* 0x2f80000005090820 */ /* 0x000fce0000410000 */
.L_x_4:
[----:B------:R-:W-:Y:S01]  /*07f0*/  HFMA2 R5, -RZ, RZ, 0, 0 ;  /* 0x00000000ff057431 */ /* 0x000fe200000001ff */
[----:B------:R-:W-:-:S04]  /*0800*/  MOV R4, R8 ;  /* 0x0000000800047202 */ /* 0x000fc80000000f00 */
[----:B------:R-:W-:Y:S05]  /*0810*/  RET.REL.NODEC R4 `(_Z23rnorm_all_in_one_kernelPfiff) ;  /* 0xfffffff404f87950 */ /* 0x000fea0003c3ffff */
.L_x_5:
[----:B------:R-:W-:-:S00]  /*0820*/  BRA `(.L_x_5) ;  /* 0xfffffffc00fc7947 */ /* 0x000fc0000383ffff */
[----:B------:R-:W-:-:S00]  /*0830*/  NOP ;  /* 0x0000000000007918 */ /* 0x000fc00000000000 */
        /* <DEDUP_REMOVED lines=12> */
.L_x_6:


//--------------------- .nv.global.init           --------------------------
	.section	.nv.global.init,"aw",@progbits
	.align	4
.nv.global.init:
	.type		mrg32k3aM1SubSeq,@object
	.size		mrg32k3aM1SubSeq,(mrg32k3aM2SubSeq - mrg32k3aM1SubSeq)
mrg32k3aM1SubSeq:
        /*0000*/ 	.byte	0x0b, 0xcc, 0xee, 0x04, 0x73, 0x29, 0x8b, 0x6f, 0xf6, 0x53, 0x03, 0xf6, 0x23, 0xf6, 0xea, 0xda
        /* <DEDUP_REMOVED lines=125> */
	.type		mrg32k3aM2SubSeq,@object
	.size		mrg32k3aM2SubSeq,(mrg32k3aM1 - mrg32k3aM2SubSeq)
mrg32k3aM2SubSeq:
        /* <DEDUP_REMOVED lines=126> */
	.type		mrg32k3aM1,@object
	.size		mrg32k3aM1,(mrg32k3aM1Seq - mrg32k3aM1)
mrg32k3aM1:
        /* <DEDUP_REMOVED lines=144> */
	.type		mrg32k3aM1Seq,@object
	.size		mrg32k3aM1Seq,(mrg32k3aM2 - mrg32k3aM1Seq)
mrg32k3aM1Seq:
        /* <DEDUP_REMOVED lines=144> */
	.type		mrg32k3aM2,@object
	.size		mrg32k3aM2,(mrg32k3aM2Seq - mrg32k3aM2)
mrg32k3aM2:
        /* <DEDUP_REMOVED lines=144> */
	.type		mrg32k3aM2Seq,@object
	.size		mrg32k3aM2Seq,(precalc_xorwow_matrix - mrg32k3aM2Seq)
mrg32k3aM2Seq:
        /* <DEDUP_REMOVED lines=144> */
	.type		precalc_xorwow_matrix,@object
	.size		precalc_xorwow_matrix,(precalc_xorwow_offset_matrix - precalc_xorwow_matrix)
precalc_xorwow_matrix:
        /* <DEDUP_REMOVED lines=6400> */
	.type		precalc_xorwow_offset_matrix,@object
	.size		precalc_xorwow_offset_matrix,($str - precalc_xorwow_offset_matrix)
precalc_xorwow_offset_matrix:
        /* <DEDUP_REMOVED lines=6400> */
	.type		$str,@object
	.size		$str,(.L_9 - $str)
$str:
        /*353c0*/ 	.byte	0x69, 0x64, 0x78, 0x3d, 0x25, 0x64, 0x2c, 0x20, 0x6d, 0x75, 0x3d, 0x25, 0x66, 0x2c, 0x20, 0x73
        /*353d0*/ 	.byte	0x69, 0x67, 0x6d, 0x61, 0x3d, 0x25, 0x66, 0x0a, 0x00
.L_9:


//--------------------- .nv.shared.reserved.0     --------------------------
	.section	.nv.shared.reserved.0,"aw",@nobits
	.weak		__nv_reservedSMEM_offset_0_alias
	.size		__nv_reservedSMEM_offset_0_alias, 0, 64
	.other		__nv_reservedSMEM_offset_0_alias,@"STO_CUDA_RESERVED_SHARED STV_DEFAULT"
__nv_reservedSMEM_offset_0_alias:
	.zero		0
	.zero		64


//--------------------- .nv.constant0._Z23rnorm_all_in_one_kernelPfiff --------------------------
	.section	.nv.constant0._Z23rnorm_all_in_one_kernelPfiff,"a",@progbits
	.sectionflags	@""
	.align	4
.nv.constant0._Z23rnorm_all_in_one_kernelPfiff:
	.zero		916


//--------------------- SYMBOLS --------------------------

	.type		.nv.reservedSmem.offset0,@object
	.size		.nv.reservedSmem.offset0,0x4
	.type		vprintf,@function
